	.headerflags	@"EF_CUDA_TEXMODE_UNIFIED EF_CUDA_64BIT_ADDRESS EF_CUDA_ACCELERATORS EF_CUDA_SM90 EF_CUDA_VIRTUAL_SM(EF_CUDA_SM90)"
	.elftype	@"ET_EXEC"


//--------------------- .nv.info                  --------------------------
	.section	.nv.info,"",@"SHT_CUDA_INFO"
	.align	4


	//----- nvinfo : EIATTR_REGCOUNT
	.align		4
        /*0000*/ 	.byte	0x04, 0x2f
        /*0002*/ 	.short	(.L_1 - .L_0)
	.align		4
.L_0:
        /*0004*/ 	.word	index@(triton_poi_fused_max_pool2d_with_indices_71)
        /*0008*/ 	.word	0x00000016


	//----- nvinfo : EIATTR_MIN_STACK_SIZE
	.align		4
.L_1:
        /*000c*/ 	.byte	0x04, 0x12
        /*000e*/ 	.short	(.L_3 - .L_2)
	.align		4
.L_2:
        /*0010*/ 	.word	index@(triton_poi_fused_max_pool2d_with_indices_71)
        /*0014*/ 	.word	0x00000000


	//----- nvinfo : EIATTR_FRAME_SIZE
	.align		4
.L_3:
        /*0018*/ 	.byte	0x04, 0x11
        /*001a*/ 	.short	(.L_5 - .L_4)
	.align		4
.L_4:
        /*001c*/ 	.word	index@(triton_poi_fused_max_pool2d_with_indices_71)
        /*0020*/ 	.word	0x00000000


	//----- nvinfo : EIATTR_MIN_STACK_SIZE
	.align		4
.L_5:
        /*0024*/ 	.byte	0x04, 0x12
        /*0026*/ 	.short	(.L_7 - .L_6)
	.align		4
.L_6:
        /*0028*/ 	.word	index@(triton_poi_fused_max_pool2d_with_indices_71)
        /*002c*/ 	.word	0x00000000
.L_7:


//--------------------- .nv.info.triton_poi_fused_max_pool2d_with_indices_71 --------------------------
	.section	.nv.info.triton_poi_fused_max_pool2d_with_indices_71,"",@"SHT_CUDA_INFO"
	.sectionflags	@""
	.align	4


	//----- nvinfo : EIATTR_CUDA_API_VERSION
	.align		4
        /*0000*/ 	.byte	0x04, 0x37
        /*0002*/ 	.short	(.L_9 - .L_8)
.L_8:
        /*0004*/ 	.word	0x0000007c


	//----- nvinfo : EIATTR_KPARAM_INFO
	.align		4
.L_9:
        /*0008*/ 	.byte	0x04, 0x17
        /*000a*/ 	.short	(.L_11 - .L_10)
.L_10:
        /*000c*/ 	.word	0x00000000
        /*0010*/ 	.short	0x0003
        /*0012*/ 	.short	0x0018
        /*0014*/ 	.byte	0x00, 0xf0, 0x11, 0x00


	//----- nvinfo : EIATTR_KPARAM_INFO
	.align		4
.L_11:
        /*0018*/ 	.byte	0x04, 0x17
        /*001a*/ 	.short	(.L_13 - .L_12)
.L_12:
        /*001c*/ 	.word	0x00000000
        /*0020*/ 	.short	0x0002
        /*0022*/ 	.short	0x0010
        /*0024*/ 	.byte	0x00, 0xf4, 0x21, 0x00


	//----- nvinfo : EIATTR_KPARAM_INFO
	.align		4
.L_13:
        /*0028*/ 	.byte	0x04, 0x17
        /*002a*/ 	.short	(.L_15 - .L_14)
.L_14:
        /*002c*/ 	.word	0x00000000
        /*0030*/ 	.short	0x0001
        /*0032*/ 	.short	0x0008
        /*0034*/ 	.byte	0x00, 0xf4, 0x21, 0x00


	//----- nvinfo : EIATTR_KPARAM_INFO
	.align		4
.L_15:
        /*0038*/ 	.byte	0x04, 0x17
        /*003a*/ 	.short	(.L_17 - .L_16)
.L_16:
        /*003c*/ 	.word	0x00000000
        /*0040*/ 	.short	0x0000
        /*0042*/ 	.short	0x0000
        /*0044*/ 	.byte	0x00, 0xf4, 0x21, 0x00


	//----- nvinfo : EIATTR_SPARSE_MMA_MASK
	.align		4
.L_17:
        /*0048*/ 	.byte	0x03, 0x50
        /*004a*/ 	.short	0x0000


	//----- nvinfo : EIATTR_MAXREG_COUNT
	.align		4
        /*004c*/ 	.byte	0x03, 0x1b
        /*004e*/ 	.short	0x00ff


	//----- nvinfo : EIATTR_EXIT_INSTR_OFFSETS
	.align		4
        /*0050*/ 	.byte	0x04, 0x1c
        /*0052*/ 	.short	(.L_19 - .L_18)


	//   ....[0]....
.L_18:
        /*0054*/ 	.word	0x00000480


	//----- nvinfo : EIATTR_REQNTID
	.align		4
.L_19:
        /*0058*/ 	.byte	0x04, 0x10
        /*005a*/ 	.short	(.L_21 - .L_20)
.L_20:
        /*005c*/ 	.word	0x00000100
        /*0060*/ 	.word	0x00000001
        /*0064*/ 	.word	0x00000001


	//----- nvinfo : EIATTR_CBANK_PARAM_SIZE
	.align		4
.L_21:
        /*0068*/ 	.byte	0x03, 0x19
        /*006a*/ 	.short	0x001c


	//----- nvinfo : EIATTR_PARAM_CBANK
	.align		4
        /*006c*/ 	.byte	0x04, 0x0a
        /*006e*/ 	.short	(.L_23 - .L_22)
	.align		4
.L_22:
        /*0070*/ 	.word	index@(.nv.constant0.triton_poi_fused_max_pool2d_with_indices_71)
        /*0074*/ 	.short	0x0210
        /*0076*/ 	.short	0x001c


	//----- nvinfo : EIATTR_SW_WAR
	.align		4
.L_23:
        /*0078*/ 	.byte	0x04, 0x36
        /*007a*/ 	.short	(.L_25 - .L_24)
.L_24:
        /*007c*/ 	.word	0x00000008
.L_25:


//--------------------- .nv.callgraph             --------------------------
	.section	.nv.callgraph,"",@"SHT_CUDA_CALLGRAPH"
	.align	4
	.sectionentsize	8
	.align		4
        /*0000*/ 	.word	0x00000000
	.align		4
        /*0004*/ 	.word	0xffffffff
	.align		4
        /*0008*/ 	.word	0x00000000
	.align		4
        /*000c*/ 	.word	0xfffffffe
	.align		4
        /*0010*/ 	.word	0x00000000
	.align		4
        /*0014*/ 	.word	0xfffffffd
	.align		4
        /*0018*/ 	.word	0x00000000
	.align		4
        /*001c*/ 	.word	0xfffffffc


//--------------------- .text.triton_poi_fused_max_pool2d_with_indices_71 --------------------------
	.section	.text.triton_poi_fused_max_pool2d_with_indices_71,"ax",@progbits
	.align	128
        .global         triton_poi_fused_max_pool2d_with_indices_71
        .type           triton_poi_fused_max_pool2d_with_indices_71,@function
        .size           triton_poi_fused_max_pool2d_with_indices_71,(.L_x_1 - triton_poi_fused_max_pool2d_with_indices_71)
        .other          triton_poi_fused_max_pool2d_with_indices_71,@"STO_CUDA_ENTRY STV_DEFAULT"
triton_poi_fused_max_pool2d_with_indices_71:
.text.triton_poi_fused_max_pool2d_with_indices_71:
[----:B------:R-:W-:Y:S01]  /*0000*/  LDC R1, c[0x0][0x28] ;  /* 0x00000a00ff017b82 */ /* 0x000fe20000000800 */
[----:B------:R-:W1:Y:S07]  /*0010*/  S2R R0, SR_TID.X ;  /* 0x0000000000007919 */ /* 0x000e6e0000002100 */
[----:B------:R-:W2:Y:S01]  /*0020*/  LDC.64 R2, c[0x0][0x210] ;  /* 0x00008400ff027b82 */ /* 0x000ea20000000a00 */
[----:B------:R-:W-:Y:S01]  /*0030*/  ULDC.64 UR4, c[0x0][0x208] ;  /* 0x0000820000047ab9 */ /* 0x000fe20000000a00 */
[----:B------:R-:W-:Y:S01]  /*0040*/  ULDC.64 UR6, c[0x0][0x220] ;  /* 0x0000880000067ab9 */ /* 0x000fe20000000a00 */
[----:B------:R-:W3:Y:S01]  /*0050*/  S2R R7, SR_CTAID.X ;  /* 0x0000000000077919 */ /* 0x000ee20000002500 */
[----:B-1----:R-:W-:Y:S01]  /*0060*/  IMAD.SHL.U32 R0, R0, 0x2, RZ ;  /* 0x0000000200007824 */ /* 0x002fe200078e00ff */
[----:B---3--:R-:W-:-:S04]  /*0070*/  SHF.R.S32.HI R9, RZ, 0x16, R7 ;  /* 0x00000016ff097819 */ /* 0x008fc80000011407 */
[----:B------:R-:W-:Y:S02]  /*0080*/  LOP3.LUT R0, R0, 0x1fe, RZ, 0xc0, !PT ;  /* 0x000001fe00007812 */ /* 0x000fe400078ec0ff */
[----:B------:R-:W-:-:S03]  /*0090*/  SGXT R9, R9, 0x1 ;  /* 0x000000010909781a */ /* 0x000fc60000000200 */
[----:B------:R-:W-:-:S04]  /*00a0*/  IMAD R0, R7, 0x200, R0 ;  /* 0x0000020007007824 */ /* 0x000fc800078e0200 */
[----:B------:R-:W-:Y:S01]  /*00b0*/  VIADD R4, R0, 0x1 ;  /* 0x0000000100047836 */ /* 0x000fe20000000000 */
[----:B------:R-:W-:-:S04]  /*00c0*/  SHF.R.S32.HI R5, RZ, 0x1f, R0 ;  /* 0x0000001fff057819 */ /* 0x000fc80000011400 */
[----:B------:R-:W-:Y:S02]  /*00d0*/  LEA.HI R5, R5, R0, RZ, 0x5 ;  /* 0x0000000005057211 */ /* 0x000fe400078f28ff */
[----:B------:R-:W-:Y:S02]  /*00e0*/  LEA.HI R9, R9, R4, RZ, 0x5 ;  /* 0x0000000409097211 */ /* 0x000fe400078f28ff */
[C---:B------:R-:W-:Y:S01]  /*00f0*/  LOP3.LUT R7, R5.reuse, 0x7fffffe0, RZ, 0xc0, !PT ;  /* 0x7fffffe005077812 */ /* 0x040fe200078ec0ff */
[----:B------:R-:W-:Y:S01]  /*0100*/  IMAD.SHL.U32 R5, R5, 0x4, RZ ;  /* 0x0000000405057824 */ /* 0x000fe200078e00ff */
[----:B------:R-:W-:-:S03]  /*0110*/  LOP3.LUT R9, R9, 0x7fffffe0, RZ, 0xc0, !PT ;  /* 0x7fffffe009097812 */ /* 0x000fc600078ec0ff */
[----:B------:R-:W-:Y:S01]  /*0120*/  IMAD.IADD R7, R0, 0x1, -R7 ;  /* 0x0000000100077824 */ /* 0x000fe200078e0a07 */
[----:B------:R-:W-:Y:S01]  /*0130*/  LOP3.LUT R5, R5, 0xffffff80, RZ, 0xc0, !PT ;  /* 0xffffff8005057812 */ /* 0x000fe200078ec0ff */
[----:B------:R-:W-:-:S04]  /*0140*/  IMAD.IADD R4, R4, 0x1, -R9 ;  /* 0x0000000104047824 */ /* 0x000fc800078e0a09 */
[--C-:B------:R-:W-:Y:S02]  /*0150*/  IMAD R15, R7, 0x2, R5.reuse ;  /* 0x00000002070f7824 */ /* 0x100fe400078e0205 */
[----:B------:R-:W-:Y:S02]  /*0160*/  IMAD R17, R4, 0x2, R5 ;  /* 0x0000000204117824 */ /* 0x000fe400078e0205 */
[----:B--2---:R-:W-:-:S04]  /*0170*/  IMAD.WIDE R8, R15, 0x4, R2 ;  /* 0x000000040f087825 */ /* 0x004fc800078e0202 */
[----:B------:R-:W-:Y:S01]  /*0180*/  VIADD R13, R15, 0x40 ;  /* 0x000000400f0d7836 */ /* 0x000fe20000000000 */
[----:B------:R-:W2:Y:S01]  /*0190*/  LDG.E.EL R4, desc[UR4][R8.64] ;  /* 0x0000000408047981 */ /* 0x000ea2000c2e1900 */
[----:B------:R-:W-:-:S03]  /*01a0*/  IMAD.WIDE R10, R17, 0x4, R2 ;  /* 0x00000004110a7825 */ /* 0x000fc600078e0202 */
[----:B------:R1:W2:Y:S01]  /*01b0*/  LDG.E.EL R18, desc[UR4][R8.64+0x4] ;  /* 0x0000040408127981 */ /* 0x0002a2000c2e1900 */
[----:B------:R-:W-:-:S03]  /*01c0*/  IMAD.WIDE R12, R13, 0x4, R2 ;  /* 0x000000040d0c7825 */ /* 0x000fc600078e0202 */
[----:B------:R-:W3:Y:S01]  /*01d0*/  LDG.E.EL R16, desc[UR4][R10.64] ;  /* 0x000000040a107981 */ /* 0x000ee2000c2e1900 */
[----:B------:R-:W-:-:S03]  /*01e0*/  VIADD R7, R17, 0x40 ;  /* 0x0000004011077836 */ /* 0x000fc60000000000 */
[----:B------:R-:W3:Y:S01]  /*01f0*/  LDG.E.EL R19, desc[UR4][R10.64+0x4] ;  /* 0x000004040a137981 */ /* 0x000ee2000c2e1900 */
[----:B------:R-:W-:-:S03]  /*0200*/  IMAD.WIDE R6, R7, 0x4, R2 ;  /* 0x0000000407067825 */ /* 0x000fc600078e0202 */
[----:B------:R4:W5:Y:S01]  /*0210*/  LDG.E.EL R5, desc[UR4][R12.64] ;  /* 0x000000040c057981 */ /* 0x000962000c2e1900 */
[----:B------:R-:W-:-:S03]  /*0220*/  VIADD R15, R15, 0x41 ;  /* 0x000000410f0f7836 */ /* 0x000fc60000000000 */
[----:B------:R-:W5:Y:S01]  /*0230*/  LDG.E.EL R6, desc[UR4][R6.64] ;  /* 0x0000000406067981 */ /* 0x000f62000c2e1900 */
[----:B------:R-:W-:Y:S02]  /*0240*/  VIADD R17, R17, 0x41 ;  /* 0x0000004111117836 */ /* 0x000fe40000000000 */
[--C-:B-1----:R-:W-:Y:S01]  /*0250*/  IMAD.WIDE R8, R15, 0x4, R2.reuse ;  /* 0x000000040f087825 */ /* 0x102fe200078e0202 */
[----:B----4-:R-:W1:Y:S03]  /*0260*/  LDC.64 R12, c[0x0][0x218] ;  /* 0x00008600ff0c7b82 */ /* 0x010e660000000a00 */
[----:B------:R-:W-:Y:S02]  /*0270*/  IMAD.WIDE R14, R17, 0x4, R2 ;  /* 0x00000004110e7825 */ /* 0x000fe400078e0202 */
[----:B------:R1:W4:Y:S04]  /*0280*/  LDG.E.EL R2, desc[UR4][R8.64] ;  /* 0x0000000408027981 */ /* 0x000328000c2e1900 */
[----:B------:R-:W4:Y:S01]  /*0290*/  LDG.E.EL R3, desc[UR4][R14.64] ;  /* 0x000000040e037981 */ /* 0x000f22000c2e1900 */
[----:B-1----:R-:W-:Y:S01]  /*02a0*/  IMAD.WIDE R8, R0, 0x4, R12 ;  /* 0x0000000400087825 */ /* 0x002fe200078e020c */
[----:B--2---:R-:W-:-:S02]  /*02b0*/  FSETP.GT.AND P3, PT, R18, R4, PT ;  /* 0x000000041200720b */ /* 0x004fc40003f64000 */
[----:B------:R-:W-:Y:S02]  /*02c0*/  FSETP.NAN.AND P0, PT, R18, R18, PT ;  /* 0x000000121200720b */ /* 0x000fe40003f08000 */
[----:B---3--:R-:W-:Y:S02]  /*02d0*/  FSETP.GT.AND P2, PT, R19, R16, PT ;  /* 0x000000101300720b */ /* 0x008fe40003f44000 */
[----:B-----5:R-:W-:-:S07]  /*02e0*/  FSETP.NAN.AND P4, PT, R5, R5, PT ;  /* 0x000000050500720b */ /* 0x020fce0003f88000 */
[----:B------:R-:W-:Y:S02]  /*02f0*/  @!P3 SEL R18, R18, R4, P0 ;  /* 0x000000041212b207 */ /* 0x000fe40000000000 */
[----:B------:R-:W-:Y:S02]  /*0300*/  FSETP.NAN.AND P1, PT, R6, R6, PT ;  /* 0x000000060600720b */ /* 0x000fe40003f28000 */
[C---:B------:R-:W-:Y:S02]  /*0310*/  FSETP.NAN.AND P5, PT, R19.reuse, R19, PT ;  /* 0x000000131300720b */ /* 0x040fe40003fa8000 */
[----:B------:R-:W-:Y:S02]  /*0320*/  FSETP.GEU.AND P0, PT, R18, R5, PT ;  /* 0x000000051200720b */ /* 0x000fe40003f0e000 */
[----:B------:R-:W-:Y:S02]  /*0330*/  @!P2 SEL R19, R19, R16, P5 ;  /* 0x000000101313a207 */ /* 0x000fe40002800000 */
[----:B------:R-:W-:-:S02]  /*0340*/  @!P4 SEL R5, R5, R18, !P0 ;  /* 0x000000120505c207 */ /* 0x000fc40004000000 */
[----:B------:R-:W-:Y:S02]  /*0350*/  FSETP.GEU.AND P4, PT, R19, R6, PT ;  /* 0x000000061300720b */ /* 0x000fe40003f8e000 */
[----:B------:R-:W-:Y:S02]  /*0360*/  SEL R4, RZ, 0x1, !P3 ;  /* 0x00000001ff047807 */ /* 0x000fe40005800000 */
[----:B------:R-:W-:Y:S02]  /*0370*/  SEL R7, RZ, 0x1, !P2 ;  /* 0x00000001ff077807 */ /* 0x000fe40005000000 */
[----:B----4-:R-:W-:Y:S02]  /*0380*/  FSETP.NAN.AND P3, PT, R2, R2, PT ;  /* 0x000000020200720b */ /* 0x010fe40003f68000 */
[----:B------:R-:W-:Y:S02]  /*0390*/  FSETP.NAN.AND P2, PT, R3, R3, PT ;  /* 0x000000030300720b */ /* 0x000fe40003f48000 */
[----:B------:R-:W-:-:S02]  /*03a0*/  @!P1 SEL R6, R6, R19, !P4 ;  /* 0x0000001306069207 */ /* 0x000fc40006000000 */
[----:B------:R-:W-:Y:S02]  /*03b0*/  SEL R4, R4, 0x2, P0 ;  /* 0x0000000204047807 */ /* 0x000fe40000000000 */
[----:B------:R-:W-:Y:S02]  /*03c0*/  SEL R7, R7, 0x2, P4 ;  /* 0x0000000207077807 */ /* 0x000fe40002000000 */
[----:B------:R-:W-:Y:S02]  /*03d0*/  FSETP.GEU.AND P1, PT, R5, R2, PT ;  /* 0x000000020500720b */ /* 0x000fe40003f2e000 */
[----:B------:R-:W-:Y:S02]  /*03e0*/  FSETP.GEU.AND P0, PT, R6, R3, PT ;  /* 0x000000030600720b */ /* 0x000fe40003f0e000 */
[----:B------:R-:W-:Y:S02]  /*03f0*/  SEL R4, R4, 0x3, P1 ;  /* 0x0000000304047807 */ /* 0x000fe40000800000 */
[----:B------:R-:W-:-:S02]  /*0400*/  SEL R7, R7, 0x3, P0 ;  /* 0x0000000307077807 */ /* 0x000fc40000000000 */
[----:B------:R-:W-:Y:S02]  /*0410*/  IADD3 R10, P4, R0, UR6, RZ ;  /* 0x00000006000a7c10 */ /* 0x000fe4000ff9e0ff */
[----:B------:R-:W-:Y:S01]  /*0420*/  @!P3 SEL R2, R2, R5, !P1 ;  /* 0x000000050202b207 */ /* 0x000fe20004800000 */
[----:B------:R-:W-:Y:S01]  /*0430*/  IMAD R7, R7, 0x100, R4 ;  /* 0x0000010007077824 */ /* 0x000fe200078e0204 */
[----:B------:R-:W-:Y:S02]  /*0440*/  @!P2 SEL R3, R3, R6, !P0 ;  /* 0x000000060303a207 */ /* 0x000fe40004000000 */
[----:B------:R-:W-:-:S03]  /*0450*/  LEA.HI.X.SX32 R11, R0, UR7, 0x1, P4 ;  /* 0x00000007000b7c11 */ /* 0x000fc6000a0f0eff */
[----:B------:R-:W-:Y:S04]  /*0460*/  STG.E.64 desc[UR4][R8.64], R2 ;  /* 0x0000000208007986 */ /* 0x000fe8000c101b04 */
[----:B------:R-:W-:Y:S01]  /*0470*/  STG.E.U16 desc[UR4][R10.64], R7 ;  /* 0x000000070a007986 */ /* 0x000fe2000c101504 */
[----:B------:R-:W-:Y:S05]  /*0480*/  EXIT ;  /* 0x000000000000794d */ /* 0x000fea0003800000 */
.L_x_0:
[----:B------:R-:W-:-:S00]  /*0490*/  BRA `(.L_x_0) ;  /* 0xfffffffc00fc7947 */ /* 0x000fc0000383ffff */
[----:B------:R-:W-:-:S00]  /*04a0*/  NOP ;  /* 0x0000000000007918 */ /* 0x000fc00000000000 */
        /* <DEDUP_REMOVED lines=13> */
.L_x_1:


//--------------------- .nv.constant0.triton_poi_fused_max_pool2d_with_indices_71 --------------------------
	.section	.nv.constant0.triton_poi_fused_max_pool2d_with_indices_71,"a",@progbits
	.sectionflags	@""
	.align	4
.nv.constant0.triton_poi_fused_max_pool2d_with_indices_71:
	.zero		556
